	.headerflags	@"EF_CUDA_TEXMODE_UNIFIED EF_CUDA_64BIT_ADDRESS EF_CUDA_ACCELERATORS EF_CUDA_SM90 EF_CUDA_VIRTUAL_SM(EF_CUDA_SM90)"
	.elftype	@"ET_EXEC"


//--------------------- .nv.info                  --------------------------
	.section	.nv.info,"",@"SHT_CUDA_INFO"
	.align	4


	//----- nvinfo : EIATTR_REGCOUNT
	.align		4
        /*0000*/ 	.byte	0x04, 0x2f
        /*0002*/ 	.short	(.L_1 - .L_0)
	.align		4
.L_0:
        /*0004*/ 	.word	index@(triton_mm)
        /*0008*/ 	.word	0x0000005e


	//----- nvinfo : EIATTR_MIN_STACK_SIZE
	.align		4
.L_1:
        /*000c*/ 	.byte	0x04, 0x12
        /*000e*/ 	.short	(.L_3 - .L_2)
	.align		4
.L_2:
        /*0010*/ 	.word	index@(triton_mm)
        /*0014*/ 	.word	0x00000000


	//----- nvinfo : EIATTR_FRAME_SIZE
	.align		4
.L_3:
        /*0018*/ 	.byte	0x04, 0x11
        /*001a*/ 	.short	(.L_5 - .L_4)
	.align		4
.L_4:
        /*001c*/ 	.word	index@(triton_mm)
        /*0020*/ 	.word	0x00000000


	//----- nvinfo : EIATTR_MIN_STACK_SIZE
	.align		4
.L_5:
        /*0024*/ 	.byte	0x04, 0x12
        /*0026*/ 	.short	(.L_7 - .L_6)
	.align		4
.L_6:
        /*0028*/ 	.word	index@(triton_mm)
        /*002c*/ 	.word	0x00000000
.L_7:


//--------------------- .nv.info.triton_mm        --------------------------
	.section	.nv.info.triton_mm,"",@"SHT_CUDA_INFO"
	.sectionflags	@""
	.align	4


	//----- nvinfo : EIATTR_CUDA_API_VERSION
	.align		4
        /*0000*/ 	.byte	0x04, 0x37
        /*0002*/ 	.short	(.L_9 - .L_8)
.L_8:
        /*0004*/ 	.word	0x0000007c


	//----- nvinfo : EIATTR_KPARAM_INFO
	.align		4
.L_9:
        /*0008*/ 	.byte	0x04, 0x17
        /*000a*/ 	.short	(.L_11 - .L_10)
.L_10:
        /*000c*/ 	.word	0x00000000
        /*0010*/ 	.short	0x0003
        /*0012*/ 	.short	0x0018
        /*0014*/ 	.byte	0x00, 0xf0, 0x11, 0x00


	//----- nvinfo : EIATTR_KPARAM_INFO
	.align		4
.L_11:
        /*0018*/ 	.byte	0x04, 0x17
        /*001a*/ 	.short	(.L_13 - .L_12)
.L_12:
        /*001c*/ 	.word	0x00000000
        /*0020*/ 	.short	0x0002
        /*0022*/ 	.short	0x0010
        /*0024*/ 	.byte	0x00, 0xf0, 0x21, 0x00


	//----- nvinfo : EIATTR_KPARAM_INFO
	.align		4
.L_13:
        /*0028*/ 	.byte	0x04, 0x17
        /*002a*/ 	.short	(.L_15 - .L_14)
.L_14:
        /*002c*/ 	.word	0x00000000
        /*0030*/ 	.short	0x0001
        /*0032*/ 	.short	0x0008
        /*0034*/ 	.byte	0x00, 0xf0, 0x21, 0x00


	//----- nvinfo : EIATTR_KPARAM_INFO
	.align		4
.L_15:
        /*0038*/ 	.byte	0x04, 0x17
        /*003a*/ 	.short	(.L_17 - .L_16)
.L_16:
        /*003c*/ 	.word	0x00000000
        /*0040*/ 	.short	0x0000
        /*0042*/ 	.short	0x0000
        /*0044*/ 	.byte	0x00, 0xf0, 0x21, 0x00


	//----- nvinfo : EIATTR_SPARSE_MMA_MASK
	.align		4
.L_17:
        /*0048*/ 	.byte	0x03, 0x50
        /*004a*/ 	.short	0x0000


	//----- nvinfo : EIATTR_MAXREG_COUNT
	.align		4
        /*004c*/ 	.byte	0x03, 0x1b
        /*004e*/ 	.short	0x00ff


	//----- nvinfo : EIATTR_COOP_GROUP_MASK_REGIDS
	.align		4
        /*0050*/ 	.byte	0x04, 0x29
        /*0052*/ 	.short	(.L_19 - .L_18)


	//   ....[0]....
.L_18:
        /*0054*/ 	.word	0xffffffff


	//----- nvinfo : EIATTR_COOP_GROUP_INSTR_OFFSETS
	.align		4
.L_19:
        /*0058*/ 	.byte	0x04, 0x28
        /*005a*/ 	.short	(.L_21 - .L_20)


	//   ....[0]....
.L_20:
        /*005c*/ 	.word	0x00000bb0


	//----- nvinfo : EIATTR_EXIT_INSTR_OFFSETS
	.align		4
.L_21:
        /*0060*/ 	.byte	0x04, 0x1c
        /*0062*/ 	.short	(.L_23 - .L_22)


	//   ....[0]....
.L_22:
        /*0064*/ 	.word	0x00000050


	//   ....[1]....
        /*0068*/ 	.word	0x00001620


	//   ....[2]....
        /*006c*/ 	.word	0x00001670


	//----- nvinfo : EIATTR_MAX_THREADS
	.align		4
.L_23:
        /*0070*/ 	.byte	0x04, 0x05
        /*0072*/ 	.short	(.L_25 - .L_24)
.L_24:
        /*0074*/ 	.word	0x00000100
        /*0078*/ 	.word	0x00000001
        /*007c*/ 	.word	0x00000001


	//----- nvinfo : EIATTR_CBANK_PARAM_SIZE
	.align		4
.L_25:
        /*0080*/ 	.byte	0x03, 0x19
        /*0082*/ 	.short	0x001c


	//----- nvinfo : EIATTR_PARAM_CBANK
	.align		4
        /*0084*/ 	.byte	0x04, 0x0a
        /*0086*/ 	.short	(.L_27 - .L_26)
	.align		4
.L_26:
        /*0088*/ 	.word	index@(.nv.constant0.triton_mm)
        /*008c*/ 	.short	0x0210
        /*008e*/ 	.short	0x001c


	//----- nvinfo : EIATTR_SW_WAR
	.align		4
.L_27:
        /*0090*/ 	.byte	0x04, 0x36
        /*0092*/ 	.short	(.L_29 - .L_28)
.L_28:
        /*0094*/ 	.word	0x00000008
.L_29:


//--------------------- .nv.callgraph             --------------------------
	.section	.nv.callgraph,"",@"SHT_CUDA_CALLGRAPH"
	.align	4
	.sectionentsize	8
	.align		4
        /*0000*/ 	.word	0x00000000
	.align		4
        /*0004*/ 	.word	0xffffffff
	.align		4
        /*0008*/ 	.word	0x00000000
	.align		4
        /*000c*/ 	.word	0xfffffffe
	.align		4
        /*0010*/ 	.word	0x00000000
	.align		4
        /*0014*/ 	.word	0xfffffffd
	.align		4
        /*0018*/ 	.word	0x00000000
	.align		4
        /*001c*/ 	.word	0xfffffffc


//--------------------- .text.triton_mm           --------------------------
	.section	.text.triton_mm,"ax",@progbits
	.sectionflags	@"SHF_BARRIERS=1"
	.align	128
        .global         triton_mm
        .type           triton_mm,@function
        .size           triton_mm,(.L_x_2 - triton_mm)
        .other          triton_mm,@"STO_CUDA_ENTRY STV_DEFAULT"
triton_mm:
.text.triton_mm:
[----:B------:R-:W1:Y:S02]  /*0000*/  LDC R1, c[0x0][0x28] ;  /* 0x00000a00ff017b82 */ /* 0x000e640000000800 */
[----:B------:R-:W2:Y:S01]  /*0010*/  LDC R8, c[0x0][0x228] ;  /* 0x00008a00ff087b82 */ /* 0x000ea20000000800 */
[----:B------:R-:W-:-:S04]  /*0020*/  IMAD.MOV.U32 R3, RZ, RZ, 0xc00 ;  /* 0x00000c00ff037424 */ /* 0x000fc800078e00ff */
[----:B--2---:R-:W-:-:S05]  /*0030*/  IMAD R0, R8, R3, 0xc00000 ;  /* 0x00c0000008007424 */ /* 0x004fca00078e0203 */
[----:B------:R-:W-:-:S13]  /*0040*/  ISETP.NE.AND P0, PT, R0, RZ, PT ;  /* 0x000000ff0000720c */ /* 0x000fda0003f05270 */
[----:B------:R-:W-:Y:S05]  /*0050*/  @!P0 EXIT ;  /* 0x000000000000894d */ /* 0x000fea0003800000 */
[----:B------:R-:W2:Y:S01]  /*0060*/  S2R R10, SR_CTAID.X ;  /* 0x00000000000a7919 */ /* 0x000ea20000002500 */
[----:B------:R-:W-:Y:S01]  /*0070*/  VIADD R0, R8, 0x107f ;  /* 0x0000107f08007836 */ /* 0x000fe20000000000 */
[----:B------:R-:W3:Y:S01]  /*0080*/  S2UR UR5, SR_CgaCtaId ;  /* 0x00000000000579c3 */ /* 0x000ee20000008800 */
[----:B------:R-:W-:Y:S01]  /*0090*/  UMOV UR4, 0x400 ;  /* 0x0000040000047882 */ /* 0x000fe20000000000 */
[----:B------:R-:W-:Y:S01]  /*00a0*/  ULDC.64 UR16, c[0x0][0x208] ;  /* 0x0000820000107ab9 */ /* 0x000fe20000000a00 */
[----:B------:R-:W-:Y:S02]  /*00b0*/  CS2R R24, SRZ ;  /* 0x0000000000187805 */ /* 0x000fe4000001ff00 */
[----:B------:R-:W-:Y:S02]  /*00c0*/  SHF.R.S32.HI R3, RZ, 0x1f, R0 ;  /* 0x0000001fff037819 */ /* 0x000fe40000011400 */
[----:B------:R-:W-:Y:S02]  /*00d0*/  CS2R R26, SRZ ;  /* 0x00000000001a7805 */ /* 0x000fe4000001ff00 */
[----:B------:R-:W-:-:S02]  /*00e0*/  CS2R R28, SRZ ;  /* 0x00000000001c7805 */ /* 0x000fc4000001ff00 */
[----:B------:R-:W-:Y:S02]  /*00f0*/  CS2R R30, SRZ ;  /* 0x00000000001e7805 */ /* 0x000fe4000001ff00 */
[----:B------:R-:W-:Y:S01]  /*0100*/  LEA.HI R3, R3, R0, RZ, 0x7 ;  /* 0x0000000003037211 */ /* 0x000fe200078f38ff */
[----:B------:R-:W-:Y:S01]  /*0110*/  VIADD R0, R8, 0x1000 ;  /* 0x0000100008007836 */ /* 0x000fe20000000000 */
[----:B------:R-:W-:Y:S02]  /*0120*/  CS2R R32, SRZ ;  /* 0x0000000000207805 */ /* 0x000fe4000001ff00 */
[----:B------:R-:W-:Y:S02]  /*0130*/  CS2R R34, SRZ ;  /* 0x0000000000227805 */ /* 0x000fe4000001ff00 */
[----:B------:R-:W-:Y:S02]  /*0140*/  CS2R R36, SRZ ;  /* 0x0000000000247805 */ /* 0x000fe4000001ff00 */
[----:B------:R-:W-:-:S02]  /*0150*/  CS2R R38, SRZ ;  /* 0x0000000000267805 */ /* 0x000fc4000001ff00 */
[----:B------:R-:W-:Y:S02]  /*0160*/  IABS R18, R0 ;  /* 0x0000000000127213 */ /* 0x000fe40000000000 */
[----:B------:R-:W-:Y:S02]  /*0170*/  CS2R R40, SRZ ;  /* 0x0000000000287805 */ /* 0x000fe4000001ff00 */
[----:B------:R-:W-:Y:S02]  /*0180*/  CS2R R42, SRZ ;  /* 0x00000000002a7805 */ /* 0x000fe4000001ff00 */
[----:B------:R-:W-:Y:S02]  /*0190*/  CS2R R44, SRZ ;  /* 0x00000000002c7805 */ /* 0x000fe4000001ff00 */
[----:B------:R-:W-:Y:S02]  /*01a0*/  CS2R R46, SRZ ;  /* 0x00000000002e7805 */ /* 0x000fe4000001ff00 */
[----:B------:R-:W-:-:S02]  /*01b0*/  CS2R R48, SRZ ;  /* 0x0000000000307805 */ /* 0x000fc4000001ff00 */
[----:B------:R-:W-:Y:S02]  /*01c0*/  CS2R R50, SRZ ;  /* 0x0000000000327805 */ /* 0x000fe4000001ff00 */
[----:B------:R-:W-:Y:S02]  /*01d0*/  CS2R R52, SRZ ;  /* 0x0000000000347805 */ /* 0x000fe4000001ff00 */
[----:B------:R-:W-:Y:S02]  /*01e0*/  CS2R R54, SRZ ;  /* 0x0000000000367805 */ /* 0x000fe4000001ff00 */
[----:B------:R-:W-:Y:S01]  /*01f0*/  CS2R R56, SRZ ;  /* 0x0000000000387805 */ /* 0x000fe2000001ff00 */
[----:B---3--:R-:W-:Y:S01]  /*0200*/  UPRMT UR5, UR5, 0x654, UR4 ;  /* 0x0000065405057896 */ /* 0x008fe20008000004 */
[----:B------:R-:W-:Y:S02]  /*0210*/  CS2R R58, SRZ ;  /* 0x00000000003a7805 */ /* 0x000fe4000001ff00 */
[----:B------:R-:W-:-:S02]  /*0220*/  CS2R R60, SRZ ;  /* 0x00000000003c7805 */ /* 0x000fc4000001ff00 */
[----:B------:R-:W-:Y:S02]  /*0230*/  CS2R R62, SRZ ;  /* 0x00000000003e7805 */ /* 0x000fe4000001ff00 */
[----:B------:R-:W-:Y:S02]  /*0240*/  CS2R R64, SRZ ;  /* 0x0000000000407805 */ /* 0x000fe4000001ff00 */
[----:B------:R-:W-:Y:S01]  /*0250*/  CS2R R66, SRZ ;  /* 0x0000000000427805 */ /* 0x000fe2000001ff00 */
[C---:B--2---:R-:W-:Y:S01]  /*0260*/  IMAD.HI R2, R10.reuse, 0x2aaaaaab, RZ ;  /* 0x2aaaaaab0a027827 */ /* 0x044fe200078e02ff */
[----:B------:R-:W-:Y:S02]  /*0270*/  IABS R11, R10 ;  /* 0x0000000a000b7213 */ /* 0x000fe40000000000 */
[----:B------:R-:W-:Y:S02]  /*0280*/  CS2R R68, SRZ ;  /* 0x0000000000447805 */ /* 0x000fe4000001ff00 */
[----:B------:R-:W-:-:S02]  /*0290*/  ISETP.GE.AND P1, PT, R10, RZ, PT ;  /* 0x000000ff0a00720c */ /* 0x000fc40003f26270 */
[----:B------:R-:W-:Y:S02]  /*02a0*/  CS2R R70, SRZ ;  /* 0x0000000000467805 */ /* 0x000fe4000001ff00 */
[----:B------:R-:W-:Y:S02]  /*02b0*/  SHF.R.U32.HI R5, RZ, 0x1f, R2 ;  /* 0x0000001fff057819 */ /* 0x000fe40000011602 */
[----:B------:R-:W-:Y:S02]  /*02c0*/  CS2R R72, SRZ ;  /* 0x0000000000487805 */ /* 0x000fe4000001ff00 */
[----:B------:R-:W-:Y:S02]  /*02d0*/  CS2R R74, SRZ ;  /* 0x00000000004a7805 */ /* 0x000fe4000001ff00 */
[----:B------:R-:W-:Y:S02]  /*02e0*/  CS2R R76, SRZ ;  /* 0x00000000004c7805 */ /* 0x000fe4000001ff00 */
[----:B------:R-:W-:-:S02]  /*02f0*/  LEA.HI.SX32 R5, R2, R5, 0x1b ;  /* 0x0000000502057211 */ /* 0x000fc400078fdaff */
[----:B------:R-:W-:Y:S02]  /*0300*/  CS2R R78, SRZ ;  /* 0x00000000004e7805 */ /* 0x000fe4000001ff00 */
[----:B------:R-:W-:Y:S02]  /*0310*/  CS2R R80, SRZ ;  /* 0x0000000000507805 */ /* 0x000fe4000001ff00 */
[----:B------:R-:W-:Y:S02]  /*0320*/  CS2R R82, SRZ ;  /* 0x0000000000527805 */ /* 0x000fe4000001ff00 */
[----:B------:R-:W-:Y:S01]  /*0330*/  CS2R R84, SRZ ;  /* 0x0000000000547805 */ /* 0x000fe2000001ff00 */
[----:B------:R-:W-:Y:S01]  /*0340*/  IMAD.SHL.U32 R4, R5, 0x8, RZ ;  /* 0x0000000805047824 */ /* 0x000fe200078e00ff */
[----:B------:R-:W-:Y:S01]  /*0350*/  CS2R R86, SRZ ;  /* 0x0000000000567805 */ /* 0x000fe2000001ff00 */
[----:B------:R-:W-:Y:S01]  /*0360*/  UMOV UR4, URZ ;  /* 0x0000003f00047c82 */ /* 0x000fe20008000000 */
[----:B------:R-:W-:-:S02]  /*0370*/  UMOV UR14, 0xffffffff ;  /* 0xffffffff000e7882 */ /* 0x000fc40000000000 */
[----:B------:R-:W-:-:S04]  /*0380*/  LEA.HI.SX32 R3, R3, -R4, 0x19 ;  /* 0x8000000403037211 */ /* 0x000fc800078fcaff */
[----:B------:R-:W-:-:S04]  /*0390*/  VIMNMX R6, R3, 0x8, PT ;  /* 0x0000000803067848 */ /* 0x000fc80003fe0100 */
[----:B------:R-:W-:-:S04]  /*03a0*/  IABS R13, R6 ;  /* 0x00000006000d7213 */ /* 0x000fc80000000000 */
[----:B------:R-:W2:Y:S08]  /*03b0*/  I2F.RP R7, R13 ;  /* 0x0000000d00077306 */ /* 0x000eb00000209400 */
[----:B--2---:R-:W2:Y:S02]  /*03c0*/  MUFU.RCP R7, R7 ;  /* 0x0000000700077308 */ /* 0x004ea40000001000 */
[----:B--2---:R-:W-:-:S02]  /*03d0*/  VIADD R2, R7, 0xffffffe ;  /* 0x0ffffffe07027836 */ /* 0x004fc40000000000 */
[----:B------:R-:W2:Y:S04]  /*03e0*/  S2R R7, SR_TID.X ;  /* 0x0000000000077919 */ /* 0x000ea80000002100 */
[----:B------:R3:W4:Y:S02]  /*03f0*/  F2I.FTZ.U32.TRUNC.NTZ R3, R2 ;  /* 0x0000000200037305 */ /* 0x000724000021f000 */
[----:B---3--:R-:W-:Y:S02]  /*0400*/  IMAD.MOV.U32 R2, RZ, RZ, RZ ;  /* 0x000000ffff027224 */ /* 0x008fe400078e00ff */
[----:B----4-:R-:W-:-:S04]  /*0410*/  IMAD.MOV R12, RZ, RZ, -R3 ;  /* 0x000000ffff0c7224 */ /* 0x010fc800078e0a03 */
[----:B------:R-:W-:Y:S01]  /*0420*/  IMAD R9, R12, R13, RZ ;  /* 0x0000000d0c097224 */ /* 0x000fe200078e02ff */
[----:B------:R-:W-:-:S03]  /*0430*/  IABS R12, R6 ;  /* 0x00000006000c7213 */ /* 0x000fc60000000000 */
[----:B------:R-:W-:Y:S02]  /*0440*/  IMAD.HI.U32 R8, R3, R9, R2 ;  /* 0x0000000903087227 */ /* 0x000fe400078e0002 */
[----:B------:R-:W3:Y:S02]  /*0450*/  I2F.RP R9, R18 ;  /* 0x0000001200097306 */ /* 0x000ee40000209400 */
[----:B------:R-:W-:Y:S02]  /*0460*/  IMAD.MOV.U32 R3, RZ, RZ, R11 ;  /* 0x000000ffff037224 */ /* 0x000fe400078e000b */
[----:B------:R-:W-:Y:S01]  /*0470*/  IMAD.MOV R15, RZ, RZ, -R12 ;  /* 0x000000ffff0f7224 */ /* 0x000fe200078e0a0c */
[----:B--2---:R-:W-:Y:S01]  /*0480*/  SHF.R.U32.HI R12, RZ, 0x2, R7 ;  /* 0x00000002ff0c7819 */ /* 0x004fe20000011607 */
[----:B------:R-:W-:-:S03]  /*0490*/  IMAD.HI.U32 R2, R8, R3, RZ ;  /* 0x0000000308027227 */ /* 0x000fc600078e00ff */
[----:B------:R-:W-:Y:S01]  /*04a0*/  SGXT.U32 R12, R12, 0x6 ;  /* 0x000000060c0c781a */ /* 0x000fe20000000000 */
[----:B------:R-:W-:Y:S02]  /*04b0*/  IMAD R2, R2, R15, R3 ;  /* 0x0000000f02027224 */ /* 0x000fe400078e0203 */
[----:B------:R-:W-:-:S03]  /*04c0*/  IMAD R11, R5, -0xc0, R10 ;  /* 0xffffff40050b7824 */ /* 0x000fc600078e020a */
[----:B------:R-:W-:Y:S01]  /*04d0*/  ISETP.GT.U32.AND P0, PT, R13, R2, PT ;  /* 0x000000020d00720c */ /* 0x000fe20003f04070 */
[----:B---3--:R-:W2:Y:S01]  /*04e0*/  MUFU.RCP R9, R9 ;  /* 0x0000000900097308 */ /* 0x008ea20000001000 */
[----:B------:R-:W-:-:S05]  /*04f0*/  IABS R5, R11 ;  /* 0x0000000b00057213 */ /* 0x000fca0000000000 */
[----:B------:R-:W-:-:S04]  /*0500*/  IMAD.HI.U32 R8, R8, R5, RZ ;  /* 0x0000000508087227 */ /* 0x000fc800078e00ff */
[----:B------:R-:W-:Y:S01]  /*0510*/  IMAD R10, R8, R15, R5 ;  /* 0x0000000f080a7224 */ /* 0x000fe200078e0205 */
[----:B------:R-:W-:Y:S01]  /*0520*/  LOP3.LUT R5, RZ, R6, RZ, 0x33, !PT ;  /* 0x00000006ff057212 */ /* 0x000fe200078e33ff */
[----:B------:R-:W-:Y:S02]  /*0530*/  @!P0 IMAD.IADD R2, R2, 0x1, -R13 ;  /* 0x0000000102028824 */ /* 0x000fe400078e0a0d */
[----:B--2---:R-:W-:Y:S01]  /*0540*/  VIADD R3, R9, 0xffffffe ;  /* 0x0ffffffe09037836 */ /* 0x004fe20000000000 */
[C---:B------:R-:W-:Y:S02]  /*0550*/  ISETP.GT.U32.AND P2, PT, R13.reuse, R10, PT ;  /* 0x0000000a0d00720c */ /* 0x040fe40003f44070 */
[----:B------:R-:W-:-:S03]  /*0560*/  ISETP.GT.U32.AND P0, PT, R13, R2, PT ;  /* 0x000000020d00720c */ /* 0x000fc60003f04070 */
[----:B------:R-:W2:Y:S08]  /*0570*/  F2I.FTZ.U32.TRUNC.NTZ R3, R3 ;  /* 0x0000000300037305 */ /* 0x000eb0000021f000 */
[--C-:B------:R-:W-:Y:S02]  /*0580*/  @!P2 IMAD.IADD R10, R10, 0x1, -R13.reuse ;  /* 0x000000010a0aa824 */ /* 0x100fe400078e0a0d */
[----:B------:R-:W-:Y:S01]  /*0590*/  @!P0 IMAD.IADD R2, R2, 0x1, -R13 ;  /* 0x0000000102028824 */ /* 0x000fe200078e0a0d */
[----:B------:R-:W-:Y:S01]  /*05a0*/  ISETP.NE.AND P0, PT, R6, RZ, PT ;  /* 0x000000ff0600720c */ /* 0x000fe20003f05270 */
[----:B------:R-:W-:Y:S01]  /*05b0*/  @!P2 VIADD R8, R8, 0x1 ;  /* 0x000000010808a836 */ /* 0x000fe20000000000 */
[----:B------:R-:W-:Y:S01]  /*05c0*/  LOP3.LUT R6, R11, R6, RZ, 0x3c, !PT ;  /* 0x000000060b067212 */ /* 0x000fe200078e3cff */
[----:B------:R-:W-:Y:S01]  /*05d0*/  @!P1 IMAD.MOV R2, RZ, RZ, -R2 ;  /* 0x000000ffff029224 */ /* 0x000fe200078e0a02 */
[----:B------:R-:W-:Y:S01]  /*05e0*/  ISETP.GE.U32.AND P1, PT, R10, R13, PT ;  /* 0x0000000d0a00720c */ /* 0x000fe20003f26070 */
[----:B--2---:R-:W-:Y:S01]  /*05f0*/  IMAD.MOV R15, RZ, RZ, -R3 ;  /* 0x000000ffff0f7224 */ /* 0x004fe200078e0a03 */
[----:B------:R-:W-:-:S02]  /*0600*/  ISETP.GE.AND P3, PT, R6, RZ, PT ;  /* 0x000000ff0600720c */ /* 0x000fc40003f66270 */
[----:B------:R-:W-:Y:S01]  /*0610*/  SEL R9, R5, R2, !P0 ;  /* 0x0000000205097207 */ /* 0x000fe20004000000 */
[----:B------:R-:W-:Y:S01]  /*0620*/  IMAD R15, R15, R18, RZ ;  /* 0x000000120f0f7224 */ /* 0x000fe200078e02ff */
[----:B------:R-:W-:Y:S01]  /*0630*/  SHF.R.U32.HI R6, RZ, 0x4, R7 ;  /* 0x00000004ff067819 */ /* 0x000fe20000011607 */
[----:B------:R-:W-:Y:S02]  /*0640*/  IMAD.MOV.U32 R2, RZ, RZ, RZ ;  /* 0x000000ffff027224 */ /* 0x000fe400078e00ff */
[----:B------:R-:W-:Y:S01]  /*0650*/  IMAD.IADD R9, R4, 0x1, R9 ;  /* 0x0000000104097824 */ /* 0x000fe200078e0209 */
[----:B------:R-:W-:Y:S01]  /*0660*/  IABS R4, R0 ;  /* 0x0000000000047213 */ /* 0x000fe20000000000 */
[----:B------:R-:W-:-:S04]  /*0670*/  IMAD.HI.U32 R2, R3, R15, R2 ;  /* 0x0000000f03027227 */ /* 0x000fc800078e0002 */
[----:B------:R-:W-:Y:S02]  /*0680*/  IMAD.SHL.U32 R9, R9, 0x80, RZ ;  /* 0x0000008009097824 */ /* 0x000fe400078e00ff */
[----:B------:R-:W-:Y:S01]  /*0690*/  IMAD.MOV R16, RZ, RZ, -R4 ;  /* 0x000000ffff107224 */ /* 0x000fe200078e0a04 */
[----:B------:R-:W-:Y:S01]  /*06a0*/  LOP3.LUT R4, R12, 0x40, RZ, 0xfc, !PT ;  /* 0x000000400c047812 */ /* 0x000fe200078efcff */
[----:B------:R-:W-:Y:S01]  /*06b0*/  @P1 VIADD R8, R8, 0x1 ;  /* 0x0000000108081836 */ /* 0x000fe20000000000 */
[----:B------:R-:W-:Y:S02]  /*06c0*/  LOP3.LUT R14, R9, R12, RZ, 0xfc, !PT ;  /* 0x0000000c090e7212 */ /* 0x000fe400078efcff */
[----:B------:R-:W-:Y:S01]  /*06d0*/  LOP3.LUT R15, R9, 0x40, R12, 0xfe, !PT ;  /* 0x00000040090f7812 */ /* 0x000fe200078efe0c */
[----:B------:R-:W-:Y:S01]  /*06e0*/  @!P3 IMAD.MOV R8, RZ, RZ, -R8 ;  /* 0x000000ffff08b224 */ /* 0x000fe200078e0a08 */
[----:B------:R-:W-:Y:S02]  /*06f0*/  IABS R3, R14 ;  /* 0x0000000e00037213 */ /* 0x000fe40000000000 */
[----:B------:R-:W-:-:S02]  /*0700*/  IABS R11, R15 ;  /* 0x0000000f000b7213 */ /* 0x000fc40000000000 */
[----:B------:R-:W-:Y:S01]  /*0710*/  ISETP.GE.AND P3, PT, R15, RZ, PT ;  /* 0x000000ff0f00720c */ /* 0x000fe20003f66270 */
[----:B------:R-:W-:-:S04]  /*0720*/  IMAD.MOV.U32 R13, RZ, RZ, R3 ;  /* 0x000000ffff0d7224 */ /* 0x000fc800078e0003 */
[----:B------:R-:W-:-:S04]  /*0730*/  IMAD.HI.U32 R3, R2, R13, RZ ;  /* 0x0000000d02037227 */ /* 0x000fc800078e00ff */
[----:B------:R-:W-:-:S04]  /*0740*/  IMAD.HI.U32 R2, R2, R11, RZ ;  /* 0x0000000b02027227 */ /* 0x000fc800078e00ff */
[----:B------:R-:W-:Y:S01]  /*0750*/  IMAD R13, R3, R16, R13 ;  /* 0x00000010030d7224 */ /* 0x000fe200078e020d */
[----:B------:R-:W-:Y:S01]  /*0760*/  SEL R3, R5, R8, !P0 ;  /* 0x0000000805037207 */ /* 0x000fe20004000000 */
[----:B------:R-:W-:Y:S01]  /*0770*/  IMAD R16, R2, R16, R11 ;  /* 0x0000001002107224 */ /* 0x000fe200078e020b */
[----:B------:R-:W-:Y:S01]  /*0780*/  SGXT.U32 R8, R6, 0x4 ;  /* 0x000000040608781a */ /* 0x000fe20000000000 */
[----:B------:R-:W-:Y:S01]  /*0790*/  IMAD.SHL.U32 R2, R7, 0x8, RZ ;  /* 0x0000000807027824 */ /* 0x000fe200078e00ff */
[C---:B------:R-:W-:Y:S01]  /*07a0*/  ISETP.GT.U32.AND P1, PT, R18.reuse, R13, PT ;  /* 0x0000000d1200720c */ /* 0x040fe20003f24070 */
[----:B------:R-:W-:Y:S01]  /*07b0*/  IMAD.SHL.U32 R3, R3, 0x80, RZ ;  /* 0x0000008003037824 */ /* 0x000fe200078e00ff */
[----:B------:R-:W-:Y:S02]  /*07c0*/  ISETP.GT.U32.AND P2, PT, R18, R16, PT ;  /* 0x000000101200720c */ /* 0x000fe40003f44070 */
[----:B------:R-:W-:Y:S02]  /*07d0*/  LOP3.LUT R11, R2, 0x18, R7, 0x48, !PT ;  /* 0x00000018020b7812 */ /* 0x000fe400078e4807 */
[----:B------:R-:W-:-:S02]  /*07e0*/  LOP3.LUT R20, R3, R12, RZ, 0xfc, !PT ;  /* 0x0000000c03147212 */ /* 0x000fc400078efcff */
[----:B------:R-:W-:Y:S01]  /*07f0*/  LOP3.LUT R19, R3, 0x40, R12, 0xfe, !PT ;  /* 0x0000004003137812 */ /* 0x000fe200078efe0c */
[--C-:B------:R-:W-:Y:S01]  /*0800*/  IMAD R4, R4, 0x20, R11.reuse ;  /* 0x0000002004047824 */ /* 0x100fe200078e020b */
[----:B------:R-:W-:Y:S01]  /*0810*/  LOP3.LUT R5, R9, R8, RZ, 0xfc, !PT ;  /* 0x0000000809057212 */ /* 0x000fe200078efcff */
[----:B------:R-:W-:Y:S02]  /*0820*/  IMAD R6, R12, 0x20, R11 ;  /* 0x000000200c067824 */ /* 0x000fe400078e020b */
[--C-:B------:R-:W-:Y:S01]  /*0830*/  @!P1 IMAD.IADD R13, R13, 0x1, -R18.reuse ;  /* 0x000000010d0d9824 */ /* 0x100fe200078e0a12 */
[----:B------:R-:W-:Y:S01]  /*0840*/  ISETP.GE.AND P1, PT, R14, RZ, PT ;  /* 0x000000ff0e00720c */ /* 0x000fe20003f26270 */
[----:B------:R-:W-:Y:S01]  /*0850*/  @!P2 IMAD.IADD R16, R16, 0x1, -R18 ;  /* 0x000000011010a824 */ /* 0x000fe200078e0a12 */
[----:B------:R-:W2:Y:S01]  /*0860*/  LDC.64 R10, c[0x0][0x210] ;  /* 0x00008400ff0a7b82 */ /* 0x000ea20000000a00 */
[----:B------:R-:W-:Y:S01]  /*0870*/  IMAD.HI R8, R20, 0x2aaaaaab, RZ ;  /* 0x2aaaaaab14087827 */ /* 0x000fe200078e02ff */
[----:B------:R-:W-:-:S02]  /*0880*/  ISETP.GT.U32.AND P0, PT, R18, R13, PT ;  /* 0x0000000d1200720c */ /* 0x000fc40003f04070 */
[----:B------:R-:W-:Y:S01]  /*0890*/  ISETP.GT.U32.AND P2, PT, R18, R16, PT ;  /* 0x000000101200720c */ /* 0x000fe20003f44070 */
[----:B------:R-:W-:Y:S01]  /*08a0*/  IMAD.HI R12, R19, 0x2aaaaaab, RZ ;  /* 0x2aaaaaab130c7827 */ /* 0x000fe200078e02ff */
[----:B------:R-:W-:Y:S02]  /*08b0*/  SHF.R.U32.HI R9, RZ, 0x1f, R8 ;  /* 0x0000001fff097819 */ /* 0x000fe40000011608 */
[----:B------:R-:W3:Y:S02]  /*08c0*/  LDC.64 R14, c[0x0][0x218] ;  /* 0x00008600ff0e7b82 */ /* 0x000ee40000000a00 */
[----:B------:R-:W-:Y:S02]  /*08d0*/  SHF.R.U32.HI R17, RZ, 0x1f, R12 ;  /* 0x0000001fff117819 */ /* 0x000fe4000001160c */
[----:B------:R-:W-:Y:S02]  /*08e0*/  LEA.HI R9, R8, R9, RZ, 0x17 ;  /* 0x0000000908097211 */ /* 0x000fe400078fb8ff */
[----:B------:R-:W-:Y:S01]  /*08f0*/  LOP3.LUT R8, R2, 0x18, RZ, 0xc0, !PT ;  /* 0x0000001802087812 */ /* 0x000fe200078ec0ff */
[--C-:B------:R-:W-:Y:S01]  /*0900*/  @!P0 IMAD.IADD R13, R13, 0x1, -R18.reuse ;  /* 0x000000010d0d8824 */ /* 0x100fe200078e0a12 */
[----:B------:R-:W-:Y:S01]  /*0910*/  ISETP.NE.AND P0, PT, R0, RZ, PT ;  /* 0x000000ff0000720c */ /* 0x000fe20003f05270 */
[----:B------:R-:W-:Y:S01]  /*0920*/  @!P2 IMAD.IADD R16, R16, 0x1, -R18 ;  /* 0x000000011010a824 */ /* 0x000fe200078e0a12 */
[----:B------:R-:W-:Y:S01]  /*0930*/  LEA.HI R18, R12, R17, RZ, 0x17 ;  /* 0x000000110c127211 */ /* 0x000fe200078fb8ff */
[----:B------:R-:W-:Y:S01]  /*0940*/  @!P1 IMAD.MOV R13, RZ, RZ, -R13 ;  /* 0x000000ffff0d9224 */ /* 0x000fe200078e0a0d */
[----:B------:R-:W-:Y:S01]  /*0950*/  LOP3.LUT R12, RZ, R0, RZ, 0x33, !PT ;  /* 0x00000000ff0c7212 */ /* 0x000fe200078e33ff */
[----:B------:R-:W-:-:S02]  /*0960*/  @!P3 IMAD.MOV R16, RZ, RZ, -R16 ;  /* 0x000000ffff10b224 */ /* 0x000fc400078e0a10 */
[----:B------:R-:W-:Y:S01]  /*0970*/  IMAD R17, R9, -0xc00, R20 ;  /* 0xfffff40009117824 */ /* 0x000fe200078e0214 */
[----:B------:R-:W-:Y:S01]  /*0980*/  SEL R23, R12, R13, !P0 ;  /* 0x0000000d0c177207 */ /* 0x000fe20004000000 */
[----:B------:R-:W-:Y:S01]  /*0990*/  IMAD R13, R18, -0xc00, R19 ;  /* 0xfffff400120d7824 */ /* 0x000fe200078e0213 */
[----:B------:R-:W-:Y:S01]  /*09a0*/  SEL R9, R12, R16, !P0 ;  /* 0x000000100c097207 */ /* 0x000fe20004000000 */
[--C-:B------:R-:W-:Y:S02]  /*09b0*/  IMAD R21, R17, 0x3c00, R8.reuse ;  /* 0x00003c0011157824 */ /* 0x100fe400078e0208 */
[--C-:B------:R-:W-:Y:S02]  /*09c0*/  IMAD R17, R23, 0x3c00, R8.reuse ;  /* 0x00003c0017117824 */ /* 0x100fe400078e0208 */
[--C-:B------:R-:W-:Y:S02]  /*09d0*/  IMAD R19, R9, 0x3c00, R8.reuse ;  /* 0x00003c0009137824 */ /* 0x100fe400078e0208 */
[----:B------:R-:W-:-:S02]  /*09e0*/  IMAD R23, R13, 0x3c00, R8 ;  /* 0x00003c000d177824 */ /* 0x000fc400078e0208 */
[----:B--2---:R-:W-:Y:S01]  /*09f0*/  IMAD.WIDE R8, R17, 0x2, R10 ;  /* 0x0000000211087825 */ /* 0x004fe200078e020a */
[----:B------:R-:W-:-:S03]  /*0a00*/  LEA R17, R6, UR5, 0x1 ;  /* 0x0000000506117c11 */ /* 0x000fc6000f8e08ff */
[----:B------:R-:W-:Y:S01]  /*0a10*/  IMAD.WIDE R10, R19, 0x2, R10 ;  /* 0x00000002130a7825 */ /* 0x000fe200078e020a */
[----:B------:R-:W-:Y:S01]  /*0a20*/  LEA R19, R4, UR5, 0x1 ;  /* 0x0000000504137c11 */ /* 0x000fe2000f8e08ff */
[----:B------:R-:W-:Y:S01]  /*0a30*/  @!PT LDS RZ, [RZ] ;  /* 0x00000000fffff984 */ /* 0x000fe20000000800 */
[----:B------:R-:W-:Y:S01]  /*0a40*/  @!PT LDS RZ, [RZ] ;  /* 0x00000000fffff984 */ /* 0x000fe20000000800 */
[----:B------:R-:W-:Y:S01]  /*0a50*/  @!PT LDS RZ, [RZ] ;  /* 0x00000000fffff984 */ /* 0x000fe20000000800 */
[----:B------:R-:W-:Y:S01]  /*0a60*/  LDGSTS.E.BYPASS.128 [R17], desc[UR16][R8.64] ;  /* 0x0000000008117fae */ /* 0x000fe2000b901c50 */
[----:B------:R-:W-:Y:S01]  /*0a70*/  IADD3 R18, P2, R8, 0x40, RZ ;  /* 0x0000004008127810 */ /* 0x000fe20007f5e0ff */
[--C-:B---3--:R-:W-:Y:S01]  /*0a80*/  IMAD.WIDE R12, R21, 0x2, R14.reuse ;  /* 0x00000002150c7825 */ /* 0x108fe200078e020e */
[----:B------:R-:W-:Y:S01]  /*0a90*/  IADD3 R20, P0, R10, 0x40, RZ ;  /* 0x000000400a147810 */ /* 0x000fe20007f1e0ff */
[----:B------:R3:W-:Y:S02]  /*0aa0*/  LDGSTS.E.BYPASS.128 [R19], desc[UR16][R10.64] ;  /* 0x000000000a137fae */ /* 0x0007e4000b901c50 */
[----:B------:R-:W-:Y:S01]  /*0ab0*/  IMAD.WIDE R14, R23, 0x2, R14 ;  /* 0x00000002170e7825 */ /* 0x000fe200078e020e */
[----:B------:R-:W-:Y:S01]  /*0ac0*/  IADD3 R22, P1, R12, 0x40, RZ ;  /* 0x000000400c167810 */ /* 0x000fe20007f3e0ff */
[----:B------:R-:W0:Y:S02]  /*0ad0*/  LDGDEPBAR ;  /* 0x00000000000079af */ /* 0x000e240000000000 */
[----:B------:R-:W-:Y:S01]  /*0ae0*/  IMAD.X R23, RZ, RZ, R11, P0 ;  /* 0x000000ffff177224 */ /* 0x000fe200000e060b */
[----:B------:R-:W-:Y:S01]  /*0af0*/  IADD3 R88, P0, R14, 0x40, RZ ;  /* 0x000000400e587810 */ /* 0x000fe20007f1e0ff */
[----:B------:R4:W-:Y:S01]  /*0b00*/  LDGSTS.E.BYPASS.128 [R17+0x4000], desc[UR16][R12.64] ;  /* 0x040000000c117fae */ /* 0x0009e2000b901c50 */
[----:B------:R-:W-:-:S02]  /*0b10*/  IMAD.X R21, RZ, RZ, R9, P2 ;  /* 0x000000ffff157224 */ /* 0x000fc400010e0609 */
[----:B------:R-:W-:Y:S01]  /*0b20*/  IMAD.X R89, RZ, RZ, R13, P1 ;  /* 0x000000ffff597224 */ /* 0x000fe200008e060d */
[----:B------:R2:W-:Y:S01]  /*0b30*/  LDGSTS.E.BYPASS.128 [R19+0x4000], desc[UR16][R14.64] ;  /* 0x040000000e137fae */ /* 0x0005e2000b901c50 */
[----:B---3--:R-:W-:Y:S01]  /*0b40*/  SHF.R.U32.HI R11, RZ, 0x4, R7 ;  /* 0x00000004ff0b7819 */ /* 0x008fe20000011607 */
[----:B------:R-:W-:Y:S01]  /*0b50*/  IMAD.X R91, RZ, RZ, R15, P0 ;  /* 0x000000ffff5b7224 */ /* 0x000fe200000e060f */
[----:B------:R-:W-:Y:S01]  /*0b60*/  SHF.R.U32.HI R10, RZ, 0x5, R7 ;  /* 0x00000005ff0a7819 */ /* 0x000fe20000011607 */
[----:B------:R-:W0:Y:S01]  /*0b70*/  LDGDEPBAR ;  /* 0x00000000000079af */ /* 0x000e220000000000 */
[----:B------:R-:W-:Y:S01]  /*0b80*/  IMAD.MOV.U32 R16, RZ, RZ, RZ ;  /* 0x000000ffff107224 */ /* 0x000fe200078e00ff */
[----:B------:R-:W-:Y:S02]  /*0b90*/  SGXT.U32 R11, R11, 0x1 ;  /* 0x000000010b0b781a */ /* 0x000fe40000000000 */
[----:B----4-:R-:W-:-:S07]  /*0ba0*/  LOP3.LUT R12, R10, 0x7fffffc, RZ, 0xc0, !PT ;  /* 0x07fffffc0a0c7812 */ /* 0x010fce00078ec0ff */
.L_x_0:
[----:B--2---:R-:W2:Y:S01]  /*0bb0*/  SHFL.IDX PT, R8, R12, RZ, 0x1f ;  /* 0x00001fff0c087589 */ /* 0x004ea200000e0000 */
[----:B------:R-:W-:Y:S01]  /*0bc0*/  UIADD3 UR14, UR14, 0x1, URZ ;  /* 0x000000010e0e7890 */ /* 0x000fe2000fffe03f */
[----:B------:R-:W-:-:S04]  /*0bd0*/  DEPBAR.LE SB0, 0x0 ;  /* 0x000080000000791a */ /* 0x000fc80000000000 */
[----:B------:R-:W-:Y:S01]  /*0be0*/  UISETP.GE.AND UP0, UPT, UR14, 0x2, UPT ;  /* 0x000000020e00788c */ /* 0x000fe2000bf06270 */
[----:B------:R-:W-:Y:S01]  /*0bf0*/  BAR.SYNC.DEFER_BLOCKING 0x0 ;  /* 0x0000000000007b1d */ /* 0x000fe20000010000 */
[----:B------:R-:W-:Y:S01]  /*0c00*/  UIADD3 UR4, UR4, 0x1, URZ ;  /* 0x0000000104047890 */ /* 0x000fe2000fffe03f */
[C---:B------:R-:W-:Y:S01]  /*0c10*/  ISETP.GE.U32.AND P0, PT, R16.reuse, 0x3be0, PT ;  /* 0x00003be01000780c */ /* 0x040fe20003f06070 */
[----:B------:R-:W-:Y:S01]  /*0c20*/  USEL UR14, UR14, URZ, !UP0 ;  /* 0x0000003f0e0e7287 */ /* 0x000fe2000c000000 */
[----:B------:R-:W-:Y:S02]  /*0c30*/  IMAD.MOV.U32 R9, RZ, RZ, R21 ;  /* 0x000000ffff097224 */ /* 0x000fe400078e0015 */
[----:B------:R-:W-:Y:S01]  /*0c40*/  UMOV UR11, 0x80000020 ;  /* 0x80000020000b7882 */ /* 0x000fe20000000000 */
[----:B------:R-:W-:Y:S01]  /*0c50*/  VIADD R16, R16, 0x20 ;  /* 0x0000002010107836 */ /* 0x000fe20000000000 */
[----:B--2---:R-:W-:Y:S01]  /*0c60*/  R2UR UR6, R8 ;  /* 0x00000000080672ca */ /* 0x004fe200000e0000 */
[----:B------:R-:W-:Y:S01]  /*0c70*/  IMAD.MOV.U32 R8, RZ, RZ, R18 ;  /* 0x000000ffff087224 */ /* 0x000fe200078e0012 */
[----:B------:R-:W-:Y:S01]  /*0c80*/  IADD3 R18, P4, R18, 0x40, RZ ;  /* 0x0000004012127810 */ /* 0x000fe20007f9e0ff */
[----:B------:R-:W-:-:S04]  /*0c90*/  WARPGROUP.ARRIVE ;  /* 0x00000000000079c5 */ /* 0x000fc80000000000 */
[----:B------:R-:W-:-:S06]  /*0ca0*/  IMAD.X R21, RZ, RZ, R21, P4 ;  /* 0x000000ffff157224 */ /* 0x000fcc00020e0615 */
[----:B------:R-:W-:Y:S02]  /*0cb0*/  USHF.L.U32 UR7, UR6, 0x6, URZ ;  /* 0x0000000606077899 */ /* 0x000fe4000800063f */
[----:B------:R-:W-:Y:S02]  /*0cc0*/  ULEA UR6, UR14, UR5, 0xd ;  /* 0x000000050e067291 */ /* 0x000fe4000f8e683f */
[----:B------:R-:W-:Y:S02]  /*0cd0*/  ULOP3.LUT UR7, UR7, 0x1c0, URZ, 0xc0, !UPT ;  /* 0x000001c007077892 */ /* 0x000fe4000f8ec03f */
[----:B------:R-:W-:Y:S02]  /*0ce0*/  USHF.R.U32.HI UR8, URZ, 0x4, UR6 ;  /* 0x000000043f087899 */ /* 0x000fe40008011606 */
[----:B------:R-:W-:Y:S02]  /*0cf0*/  UIADD3 UR6, UR6, 0x4000, URZ ;  /* 0x0000400006067890 */ /* 0x000fe4000fffe03f */
[----:B------:R-:W-:-:S02]  /*0d00*/  ULOP3.LUT UR8, UR8, 0x3fff, URZ, 0xc0, !UPT ;  /* 0x00003fff08087892 */ /* 0x000fc4000f8ec03f */
[----:B------:R-:W-:Y:S02]  /*0d10*/  USHF.R.U32.HI UR6, URZ, 0x4, UR6 ;  /* 0x000000043f067899 */ /* 0x000fe40008011606 */
[----:B------:R-:W-:Y:S02]  /*0d20*/  UIADD3 UR12, UP0, UR7, UR8, URZ ;  /* 0x00000008070c7290 */ /* 0x000fe4000ff1e03f */
[----:B------:R-:W-:Y:S02]  /*0d30*/  ULOP3.LUT UR6, UR6, 0x3fff, URZ, 0xc0, !UPT ;  /* 0x00003fff06067892 */ /* 0x000fe4000f8ec03f */
[----:B------:R-:W-:Y:S02]  /*0d40*/  UIADD3.X UR13, URZ, URZ, URZ, UP0, !UPT ;  /* 0x0000003f3f0d7290 */ /* 0x000fe400087fe43f */
[----:B------:R-:W-:Y:S02]  /*0d50*/  ULOP3.LUT UR10, UR6, 0x2000000, URZ, 0xfc, !UPT ;  /* 0x02000000060a7892 */ /* 0x000fe4000f8efc3f */
[----:B------:R-:W-:-:S02]  /*0d60*/  ULOP3.LUT UR8, UR12, 0x2000000, URZ, 0xfc, !UPT ;  /* 0x020000000c087892 */ /* 0x000fc4000f8efc3f */
[----:B------:R-:W-:Y:S01]  /*0d70*/  ULOP3.LUT UR9, UR13, 0x80000020, URZ, 0xfc, !UPT ;  /* 0x800000200d097892 */ /* 0x000fe2000f8efc3f */
[----:B------:R-:W-:Y:S01]  /*0d80*/  UMOV UR7, URZ ;  /* 0x0000003f00077c82 */ /* 0x000fe20008000000 */
[----:B------:R-:W-:-:S04]  /*0d90*/  UISETP.GE.AND UP0, UPT, UR4, 0x2, UPT ;  /* 0x000000020400788c */ /* 0x000fc8000bf06270 */
[----:B------:R-:W-:-:S03]  /*0da0*/  USEL UR4, UR4, URZ, !UP0 ;  /* 0x0000003f04047287 */ /* 0x000fc6000c000000 */
[----:B------:R-:W-:Y:S01]  /*0db0*/  HGMMA.64x128x16.F32.BF16 R24, gdesc[UR8], R24 ;  /* 0x01e00000081879f0 */ /* 0x000fe20008701818 */
[----:B------:R-:W-:Y:S01]  /*0dc0*/  UMOV UR8, 0x2000002 ;  /* 0x0200000200087882 */ /* 0x000fe20000000000 */
[----:B------:R-:W-:Y:S02]  /*0dd0*/  UMOV UR9, 0x80000020 ;  /* 0x8000002000097882 */ /* 0x000fe40000000000 */
[----:B------:R-:W-:Y:S02]  /*0de0*/  UIADD3.64 UR10, UR6, UR8, URZ ;  /* 0x00000008060a7297 */ /* 0x000fe4000fffe03f */
[----:B------:R-:W-:Y:S02]  /*0df0*/  UIADD3.64 UR8, UR12, UR8, URZ ;  /* 0x000000080c087297 */ /* 0x000fe4000fffe03f */
[----:B------:R-:W-:-:S06]  /*0e00*/  ULEA UR6, UR4, UR5, 0xd ;  /* 0x0000000504067291 */ /* 0x000fcc000f8e683f */
[----:B------:R-:W-:Y:S02]  /*0e10*/  LEA R13, R6, UR6, 0x1 ;  /* 0x00000006060d7c11 */ /* 0x000fe4000f8e08ff */
[----:B------:R-:W-:Y:S01]  /*0e20*/  LEA R15, R4, UR6, 0x1 ;  /* 0x00000006040f7c11 */ /* 0x000fe2000f8e08ff */
[----:B------:R-:W-:Y:S03]  /*0e30*/  HGMMA.64x128x16.F32.BF16 R24, gdesc[UR8], R24, gsb0 ;  /* 0x01e00000081879f0 */ /* 0x000fe60008001818 */
[----:B------:R-:W-:Y:S02]  /*0e40*/  WARPGROUP.DEPBAR.LE gsb0, 0x1 ;  /* 0x00008000000079c5 */ /* 0x000fe40000010100 */
[----:B------:R-:W-:Y:S06]  /*0e50*/  BAR.SYNC.DEFER_BLOCKING 0x0 ;  /* 0x0000000000007b1d */ /* 0x000fec0000010000 */
[----:B------:R-:W-:Y:S01]  /*0e60*/  @!PT LDS RZ, [RZ] ;  /* 0x00000000fffff984 */ /* 0x000fe20000000800 */
[----:B------:R-:W-:Y:S01]  /*0e70*/  @!PT LDS RZ, [RZ] ;  /* 0x00000000fffff984 */ /* 0x000fe20000000800 */
[----:B------:R-:W-:Y:S01]  /*0e80*/  @!PT LDS RZ, [RZ] ;  /* 0x00000000fffff984 */ /* 0x000fe20000000800 */
[----:B------:R2:W-:Y:S02]  /*0e90*/  LDGSTS.E.BYPASS.128 [R13], desc[UR16][R8.64], !P0 ;  /* 0x00000000080d7fae */ /* 0x0005e4000c101c50 */
[----:B--2---:R-:W-:Y:S01]  /*0ea0*/  IMAD.MOV.U32 R8, RZ, RZ, R20 ;  /* 0x000000ffff087224 */ /* 0x004fe200078e0014 */
[----:B------:R-:W-:Y:S01]  /*0eb0*/  IADD3 R20, P3, R20, 0x40, RZ ;  /* 0x0000004014147810 */ /* 0x000fe20007f7e0ff */
[----:B------:R-:W-:-:S04]  /*0ec0*/  IMAD.MOV.U32 R9, RZ, RZ, R23 ;  /* 0x000000ffff097224 */ /* 0x000fc800078e0017 */
[----:B------:R-:W-:Y:S01]  /*0ed0*/  IMAD.X R23, RZ, RZ, R23, P3 ;  /* 0x000000ffff177224 */ /* 0x000fe200018e0617 */
[----:B------:R2:W-:Y:S04]  /*0ee0*/  LDGSTS.E.BYPASS.128 [R15], desc[UR16][R8.64], !P0 ;  /* 0x00000000080f7fae */ /* 0x0005e8000c101c50 */
[----:B------:R-:W0:Y:S01]  /*0ef0*/  LDGDEPBAR ;  /* 0x00000000000079af */ /* 0x000e220000000000 */
[----:B--2---:R-:W-:Y:S01]  /*0f00*/  IMAD.MOV.U32 R8, RZ, RZ, R22 ;  /* 0x000000ffff087224 */ /* 0x004fe200078e0016 */
[----:B------:R-:W-:Y:S01]  /*0f10*/  IADD3 R22, P2, R22, 0x40, RZ ;  /* 0x0000004016167810 */ /* 0x000fe20007f5e0ff */
[----:B------:R-:W-:-:S04]  /*0f20*/  IMAD.MOV.U32 R9, RZ, RZ, R89 ;  /* 0x000000ffff097224 */ /* 0x000fc800078e0059 */
[----:B------:R-:W-:Y:S01]  /*0f30*/  IMAD.X R89, RZ, RZ, R89, P2 ;  /* 0x000000ffff597224 */ /* 0x000fe200010e0659 */
[----:B------:R2:W-:Y:S02]  /*0f40*/  LDGSTS.E.BYPASS.128 [R13+0x4000], desc[UR16][R8.64], !P0 ;  /* 0x04000000080d7fae */ /* 0x0005e4000c101c50 */
[----:B--2---:R-:W-:Y:S01]  /*0f50*/  IMAD.MOV.U32 R8, RZ, RZ, R88 ;  /* 0x000000ffff087224 */ /* 0x004fe200078e0058 */
[----:B------:R-:W-:Y:S01]  /*0f60*/  IADD3 R88, P1, R88, 0x40, RZ ;  /* 0x0000004058587810 */ /* 0x000fe20007f3e0ff */
[----:B------:R-:W-:-:S04]  /*0f70*/  IMAD.MOV.U32 R9, RZ, RZ, R91 ;  /* 0x000000ffff097224 */ /* 0x000fc800078e005b */
[----:B------:R-:W-:Y:S01]  /*0f80*/  IMAD.X R91, RZ, RZ, R91, P1 ;  /* 0x000000ffff5b7224 */ /* 0x000fe200008e065b */
[----:B------:R2:W-:Y:S04]  /*0f90*/  LDGSTS.E.BYPASS.128 [R15+0x4000], desc[UR16][R8.64], !P0 ;  /* 0x04000000080f7fae */ /* 0x0005e8000c101c50 */
[----:B------:R-:W0:Y:S01]  /*0fa0*/  LDGDEPBAR ;  /* 0x00000000000079af */ /* 0x000e220000000000 */
[----:B------:R-:W-:Y:S05]  /*0fb0*/  @!P0 BRA `(.L_x_0) ;  /* 0xfffffff800fc8947 */ /* 0x000fea000383ffff */
[----:B------:R-:W-:Y:S02]  /*0fc0*/  WARPGROUP.DEPBAR.LE gsb0, 0x0 ;  /* 0x00008000000079c5 */ /* 0x000fe40000010000 */
[----:B------:R-:W-:-:S04]  /*0fd0*/  DEPBAR.LE SB0, 0x0 ;  /* 0x000080000000791a */ /* 0x000fc80000000000 */
[----:B------:R-:W-:Y:S02]  /*0fe0*/  SHF.R.U32.HI R4, RZ, 0x1, R7 ;  /* 0x00000001ff047819 */ /* 0x000fe40000011607 */
[----:B------:R-:W-:Y:S02]  /*0ff0*/  LOP3.LUT R10, R10, 0x7, RZ, 0xc0, !PT ;  /* 0x000000070a0a7812 */ /* 0x000fe400078ec0ff */
[----:B------:R-:W-:Y:S02]  /*1000*/  LOP3.LUT R7, R7, 0xf, RZ, 0xc0, !PT ;  /* 0x0000000f07077812 */ /* 0x000fe400078ec0ff */
[----:B------:R-:W-:Y:S01]  /*1010*/  LOP3.LUT R4, R4, 0x8, RZ, 0xc0, !PT ;  /* 0x0000000804047812 */ /* 0x000fe200078ec0ff */
[----:B------:R-:W-:Y:S01]  /*1020*/  IMAD.SHL.U32 R6, R10, 0x2, RZ ;  /* 0x000000020a067824 */ /* 0x000fe200078e00ff */
[----:B------:R-:W-:Y:S02]  /*1030*/  F2FP.BF16.F32.PACK_AB R24, R25, R24 ;  /* 0x000000181918723e */ /* 0x000fe400000010ff */
[----:B------:R-:W-:Y:S01]  /*1040*/  F2FP.BF16.F32.PACK_AB R25, R27, R26 ;  /* 0x0000001a1b19723e */ /* 0x000fe200000010ff */
[----:B------:R-:W-:Y:S01]  /*1050*/  IMAD R7, R7, 0x88, R4 ;  /* 0x0000008807077824 */ /* 0x000fe200078e0204 */
[----:B------:R-:W-:-:S02]  /*1060*/  LOP3.LUT R11, R6, R11, RZ, 0xfc, !PT ;  /* 0x0000000b060b7212 */ /* 0x000fc400078efcff */
[----:B------:R-:W-:Y:S01]  /*1070*/  LOP3.LUT R4, R2, 0x78, RZ, 0xc0, !PT ;  /* 0x0000007802047812 */ /* 0x000fe200078ec0ff */
[----:B------:R-:W-:Y:S01]  /*1080*/  IMAD R7, R10, 0x880, R7 ;  /* 0x000008800a077824 */ /* 0x000fe200078e0207 */
[----:B------:R-:W-:Y:S02]  /*1090*/  F2FP.BF16.F32.PACK_AB R32, R33, R32 ;  /* 0x000000202120723e */ /* 0x000fe400000010ff */
[----:B------:R-:W-:Y:S01]  /*10a0*/  F2FP.BF16.F32.PACK_AB R26, R29, R28 ;  /* 0x0000001c1d1a723e */ /* 0x000fe200000010ff */
[----:B------:R-:W-:Y:S01]  /*10b0*/  IMAD R11, R11, 0x88, R4 ;  /* 0x000000880b0b7824 */ /* 0x000fe200078e0204 */
[----:B------:R-:W-:Y:S02]  /*10c0*/  F2FP.BF16.F32.PACK_AB R27, R31, R30 ;  /* 0x0000001e1f1b723e */ /* 0x000fe400000010ff */
[----:B------:R-:W-:Y:S02]  /*10d0*/  F2FP.BF16.F32.PACK_AB R33, R35, R34 ;  /* 0x000000222321723e */ /* 0x000fe400000010ff */
[----:B------:R-:W-:-:S02]  /*10e0*/  F2FP.BF16.F32.PACK_AB R40, R41, R40 ;  /* 0x000000282928723e */ /* 0x000fc400000010ff */
[----:B------:R-:W-:Y:S01]  /*10f0*/  LEA R4, R7, UR5, 0x1 ;  /* 0x0000000507047c11 */ /* 0x000fe2000f8e08ff */
[----:B------:R-:W-:Y:S01]  /*1100*/  BAR.SYNC.DEFER_BLOCKING 0x0 ;  /* 0x0000000000007b1d */ /* 0x000fe20000010000 */
[----:B------:R-:W-:Y:S02]  /*1110*/  F2FP.BF16.F32.PACK_AB R34, R37, R36 ;  /* 0x000000242522723e */ /* 0x000fe400000010ff */
[----:B------:R-:W-:Y:S02]  /*1120*/  F2FP.BF16.F32.PACK_AB R35, R39, R38 ;  /* 0x000000262723723e */ /* 0x000fe400000010ff */
[----:B------:R-:W-:-:S03]  /*1130*/  F2FP.BF16.F32.PACK_AB R41, R43, R42 ;  /* 0x0000002a2b29723e */ /* 0x000fc600000010ff */
[----:B------:R-:W3:Y:S01]  /*1140*/  LDC.64 R6, c[0x0][0x220] ;  /* 0x00008800ff067b82 */ /* 0x000ee20000000a00 */
[----:B------:R-:W-:Y:S02]  /*1150*/  F2FP.BF16.F32.PACK_AB R48, R49, R48 ;  /* 0x000000303130723e */ /* 0x000fe400000010ff */
[----:B------:R-:W-:Y:S02]  /*1160*/  F2FP.BF16.F32.PACK_AB R42, R45, R44 ;  /* 0x0000002c2d2a723e */ /* 0x000fe400000010ff */
[----:B------:R-:W-:Y:S02]  /*1170*/  F2FP.BF16.F32.PACK_AB R43, R47, R46 ;  /* 0x0000002e2f2b723e */ /* 0x000fe400000010ff */
[----:B------:R-:W-:Y:S02]  /*1180*/  F2FP.BF16.F32.PACK_AB R49, R51, R50 ;  /* 0x000000323331723e */ /* 0x000fe400000010ff */
[----:B------:R-:W-:Y:S02]  /*1190*/  F2FP.BF16.F32.PACK_AB R56, R57, R56 ;  /* 0x000000383938723e */ /* 0x000fe400000010ff */
[----:B------:R-:W-:-:S02]  /*11a0*/  F2FP.BF16.F32.PACK_AB R50, R53, R52 ;  /* 0x000000343532723e */ /* 0x000fc400000010ff */
[----:B------:R-:W-:Y:S02]  /*11b0*/  F2FP.BF16.F32.PACK_AB R51, R55, R54 ;  /* 0x000000363733723e */ /* 0x000fe400000010ff */
[----:B------:R-:W-:Y:S02]  /*11c0*/  F2FP.BF16.F32.PACK_AB R57, R59, R58 ;  /* 0x0000003a3b39723e */ /* 0x000fe400000010ff */
[----:B------:R-:W-:Y:S01]  /*11d0*/  F2FP.BF16.F32.PACK_AB R64, R65, R64 ;  /* 0x000000404140723e */ /* 0x000fe200000010ff */
[----:B------:R-:W-:Y:S01]  /*11e0*/  STSM.16.M88.4 [R4], R24 ;  /* 0x0000001804007844 */ /* 0x000fe20000000200 */
[----:B------:R-:W-:Y:S02]  /*11f0*/  F2FP.BF16.F32.PACK_AB R58, R61, R60 ;  /* 0x0000003c3d3a723e */ /* 0x000fe400000010ff */
[----:B------:R-:W-:Y:S01]  /*1200*/  F2FP.BF16.F32.PACK_AB R59, R63, R62 ;  /* 0x0000003e3f3b723e */ /* 0x000fe200000010ff */
[----:B------:R4:W-:Y:S01]  /*1210*/  STSM.16.M88.4 [R4+0x20], R32 ;  /* 0x0000202004007844 */ /* 0x0009e20000000200 */
[----:B------:R-:W-:-:S02]  /*1220*/  F2FP.BF16.F32.PACK_AB R65, R67, R66 ;  /* 0x000000424341723e */ /* 0x000fc400000010ff */
[----:B------:R-:W-:Y:S01]  /*1230*/  F2FP.BF16.F32.PACK_AB R72, R73, R72 ;  /* 0x000000484948723e */ /* 0x000fe200000010ff */
[----:B------:R-:W-:Y:S01]  /*1240*/  STSM.16.M88.4 [R4+0x40], R40 ;  /* 0x0000402804007844 */ /* 0x000fe20000000200 */
[----:B------:R-:W-:Y:S02]  /*1250*/  F2FP.BF16.F32.PACK_AB R66, R69, R68 ;  /* 0x000000444542723e */ /* 0x000fe400000010ff */
[----:B------:R-:W-:Y:S01]  /*1260*/  F2FP.BF16.F32.PACK_AB R67, R71, R70 ;  /* 0x000000464743723e */ /* 0x000fe200000010ff */
[----:B------:R-:W-:Y:S01]  /*1270*/  STSM.16.M88.4 [R4+0x60], R48 ;  /* 0x0000603004007844 */ /* 0x000fe20000000200 */
[----:B------:R-:W-:Y:S02]  /*1280*/  F2FP.BF16.F32.PACK_AB R73, R75, R74 ;  /* 0x0000004a4b49723e */ /* 0x000fe400000010ff */
[----:B------:R-:W-:Y:S01]  /*1290*/  F2FP.BF16.F32.PACK_AB R80, R81, R80 ;  /* 0x000000505150723e */ /* 0x000fe200000010ff */
[----:B------:R-:W-:Y:S01]  /*12a0*/  STSM.16.M88.4 [R4+0x80], R56 ;  /* 0x0000803804007844 */ /* 0x000fe20000000200 */
[----:B------:R-:W-:-:S02]  /*12b0*/  F2FP.BF16.F32.PACK_AB R74, R77, R76 ;  /* 0x0000004c4d4a723e */ /* 0x000fc400000010ff */
[----:B------:R-:W-:Y:S01]  /*12c0*/  F2FP.BF16.F32.PACK_AB R75, R79, R78 ;  /* 0x0000004e4f4b723e */ /* 0x000fe200000010ff */
[----:B------:R-:W-:Y:S01]  /*12d0*/  STSM.16.M88.4 [R4+0xa0], R64 ;  /* 0x0000a04004007844 */ /* 0x000fe20000000200 */
[----:B------:R-:W-:Y:S02]  /*12e0*/  F2FP.BF16.F32.PACK_AB R81, R83, R82 ;  /* 0x000000525351723e */ /* 0x000fe400000010ff */
[----:B------:R-:W-:Y:S01]  /*12f0*/  F2FP.BF16.F32.PACK_AB R82, R85, R84 ;  /* 0x000000545552723e */ /* 0x000fe200000010ff */
[----:B------:R-:W-:Y:S01]  /*1300*/  STSM.16.M88.4 [R4+0xc0], R72 ;  /* 0x0000c04804007844 */ /* 0x000fe20000000200 */
[----:B------:R-:W-:Y:S02]  /*1310*/  F2FP.BF16.F32.PACK_AB R83, R87, R86 ;  /* 0x000000565753723e */ /* 0x000fe400000010ff */
[----:B------:R-:W-:Y:S02]  /*1320*/  LEA R36, R11, UR5, 0x1 ;  /* 0x000000050b247c11 */ /* 0x000fe4000f8e08ff */
[----:B------:R-:W-:Y:S01]  /*1330*/  LOP3.LUT R2, R3, 0x78, R2, 0xf8, !PT ;  /* 0x0000007803027812 */ /* 0x000fe200078ef802 */
[----:B------:R5:W-:Y:S01]  /*1340*/  STSM.16.M88.4 [R4+0xe0], R80 ;  /* 0x0000e05004007844 */ /* 0x000be20000000200 */
[C---:B------:R-:W-:Y:S01]  /*1350*/  LOP3.LUT R3, R5.reuse, 0x10, RZ, 0xfc, !PT ;  /* 0x0000001005037812 */ /* 0x040fe200078efcff */
[----:B------:R-:W-:Y:S01]  /*1360*/  BAR.SYNC.DEFER_BLOCKING 0x0 ;  /* 0x0000000000007b1d */ /* 0x000fe20000010000 */
[----:B------:R-:W-:Y:S01]  /*1370*/  ISETP.GE.AND P0, PT, R2, 0xc00, PT ;  /* 0x00000c000200780c */ /* 0x000fe20003f06270 */
[C---:B------:R-:W-:Y:S01]  /*1380*/  IMAD R37, R5.reuse, 0xc00, R2 ;  /* 0x00000c0005257824 */ /* 0x040fe200078e0202 */
[----:B------:R-:W-:-:S02]  /*1390*/  LOP3.LUT R29, R5, 0x20, RZ, 0xfc, !PT ;  /* 0x00000020051d7812 */ /* 0x000fc400078efcff */
[-C--:B------:R-:W-:Y:S01]  /*13a0*/  ISETP.LT.AND P1, PT, R5, R0.reuse, !P0 ;  /* 0x000000000500720c */ /* 0x080fe20004721270 */
[----:B----4-:R-:W-:Y:S01]  /*13b0*/  VIADD R35, R37, 0xc000 ;  /* 0x0000c00025237836 */ /* 0x010fe20000000000 */
[----:B------:R-:W-:Y:S01]  /*13c0*/  LOP3.LUT R31, R5, 0x30, RZ, 0xfc, !PT ;  /* 0x00000030051f7812 */ /* 0x000fe200078efcff */
[----:B------:R-:W-:Y:S01]  /*13d0*/  VIADD R39, R37, 0x48000 ;  /* 0x0004800025277836 */ /* 0x000fe20000000000 */
[----:B------:R-:W-:Y:S02]  /*13e0*/  LOP3.LUT R33, R5, 0x40, RZ, 0xfc, !PT ;  /* 0x0000004005217812 */ /* 0x000fe400078efcff */
[-C--:B------:R-:W-:Y:S01]  /*13f0*/  ISETP.LT.AND P6, PT, R3, R0.reuse, !P0 ;  /* 0x000000000300720c */ /* 0x080fe200047c1270 */
[----:B---3--:R-:W-:Y:S01]  /*1400*/  IMAD.WIDE R2, R37, 0x2, R6 ;  /* 0x0000000225027825 */ /* 0x008fe200078e0206 */
[-C--:B------:R-:W-:Y:S02]  /*1410*/  ISETP.LT.AND P5, PT, R29, R0.reuse, !P0 ;  /* 0x000000001d00720c */ /* 0x080fe400047a1270 */
[----:B------:R-:W-:-:S02]  /*1420*/  ISETP.LT.AND P4, PT, R31, R0, !P0 ;  /* 0x000000001f00720c */ /* 0x000fc40004781270 */
[----:B------:R-:W-:Y:S02]  /*1430*/  LOP3.LUT R29, R5, 0x50, RZ, 0xfc, !PT ;  /* 0x00000050051d7812 */ /* 0x000fe400078efcff */
[-C--:B------:R-:W-:Y:S02]  /*1440*/  ISETP.LT.AND P3, PT, R33, R0.reuse, !P0 ;  /* 0x000000002100720c */ /* 0x080fe40004761270 */
[C---:B------:R-:W-:Y:S02]  /*1450*/  LOP3.LUT R31, R5.reuse, 0x60, RZ, 0xfc, !PT ;  /* 0x00000060051f7812 */ /* 0x040fe400078efcff */
[----:B------:R-:W-:Y:S01]  /*1460*/  LOP3.LUT R33, R5, 0x70, RZ, 0xfc, !PT ;  /* 0x0000007005217812 */ /* 0x000fe200078efcff */
[----:B------:R-:W3:Y:S01]  /*1470*/  LDS.128 R44, [R36] ;  /* 0x00000000242c7984 */ /* 0x000ee20000000c00 */
[----:B------:R-:W-:Y:S01]  /*1480*/  ISETP.LT.AND P2, PT, R29, R0, !P0 ;  /* 0x000000001d00720c */ /* 0x000fe20004741270 */
[----:B------:R-:W-:Y:S02]  /*1490*/  VIADD R29, R37, 0x18000 ;  /* 0x00018000251d7836 */ /* 0x000fe40000000000 */
[----:B------:R-:W4:Y:S01]  /*14a0*/  LDS.128 R52, [R36+0x1100] ;  /* 0x0011000024347984 */ /* 0x000f220000000c00 */
[----:B--2--5:R-:W-:-:S03]  /*14b0*/  IMAD.WIDE R4, R35, 0x2, R6 ;  /* 0x0000000223047825 */ /* 0x024fc600078e0206 */
[----:B------:R-:W2:Y:S01]  /*14c0*/  LDS.128 R24, [R36+0x2200] ;  /* 0x0022000024187984 */ /* 0x000ea20000000c00 */
[----:B------:R-:W-:Y:S02]  /*14d0*/  VIADD R35, R37, 0x3c000 ;  /* 0x0003c00025237836 */ /* 0x000fe40000000000 */
[--C-:B------:R-:W-:Y:S01]  /*14e0*/  IMAD.WIDE R28, R29, 0x2, R6.reuse ;  /* 0x000000021d1c7825 */ /* 0x100fe200078e0206 */
[----:B------:R-:W5:Y:S04]  /*14f0*/  LDS.128 R20, [R36+0x3300] ;  /* 0x0033000024147984 */ /* 0x000f680000000c00 */
[----:B------:R-:W5:Y:S04]  /*1500*/  LDS.128 R16, [R36+0x4400] ;  /* 0x0044000024107984 */ /* 0x000f680000000c00 */
[----:B------:R-:W5:Y:S04]  /*1510*/  LDS.128 R12, [R36+0x5500] ;  /* 0x00550000240c7984 */ /* 0x000f680000000c00 */
[----:B------:R-:W5:Y:S04]  /*1520*/  LDS.128 R8, [R36+0x6600] ;  /* 0x0066000024087984 */ /* 0x000f680000000c00 */
[----:B---3--:R3:W-:Y:S01]  /*1530*/  @P1 STG.E.128 desc[UR16][R2.64], R44 ;  /* 0x0000002c02001986 */ /* 0x0087e2000c101d10 */
[-C--:B------:R-:W-:Y:S01]  /*1540*/  ISETP.LT.AND P1, PT, R31, R0.reuse, !P0 ;  /* 0x000000001f00720c */ /* 0x080fe20004721270 */
[----:B------:R-:W-:Y:S01]  /*1550*/  VIADD R31, R37, 0x24000 ;  /* 0x00024000251f7836 */ /* 0x000fe20000000000 */
[----:B------:R-:W-:Y:S01]  /*1560*/  ISETP.LT.AND P0, PT, R33, R0, !P0 ;  /* 0x000000002100720c */ /* 0x000fe20004701270 */
[----:B------:R-:W-:Y:S01]  /*1570*/  VIADD R33, R37, 0x30000 ;  /* 0x0003000025217836 */ /* 0x000fe20000000000 */
[----:B----4-:R4:W-:Y:S01]  /*1580*/  @P6 STG.E.128 desc[UR16][R4.64], R52 ;  /* 0x0000003404006986 */ /* 0x0109e2000c101d10 */
[----:B------:R-:W-:-:S03]  /*1590*/  IMAD.WIDE R30, R31, 0x2, R6 ;  /* 0x000000021f1e7825 */ /* 0x000fc600078e0206 */
[----:B--2---:R4:W-:Y:S04]  /*15a0*/  @P5 STG.E.128 desc[UR16][R28.64], R24 ;  /* 0x000000181c005986 */ /* 0x0049e8000c101d10 */
[----:B-1---5:R4:W-:Y:S01]  /*15b0*/  @P4 STG.E.128 desc[UR16][R30.64], R20 ;  /* 0x000000141e004986 */ /* 0x0229e2000c101d10 */
[----:B---3--:R-:W-:-:S04]  /*15c0*/  IMAD.WIDE R2, R33, 0x2, R6 ;  /* 0x0000000221027825 */ /* 0x008fc800078e0206 */
[--C-:B------:R-:W-:Y:S01]  /*15d0*/  IMAD.WIDE R32, R35, 0x2, R6.reuse ;  /* 0x0000000223207825 */ /* 0x100fe200078e0206 */
[----:B------:R4:W-:Y:S03]  /*15e0*/  @P3 STG.E.128 desc[UR16][R2.64], R16 ;  /* 0x0000001002003986 */ /* 0x0009e6000c101d10 */
[----:B------:R-:W-:Y:S01]  /*15f0*/  IMAD.WIDE R34, R39, 0x2, R6 ;  /* 0x0000000227227825 */ /* 0x000fe200078e0206 */
[----:B------:R4:W-:Y:S04]  /*1600*/  @P2 STG.E.128 desc[UR16][R32.64], R12 ;  /* 0x0000000c20002986 */ /* 0x0009e8000c101d10 */
[----:B------:R4:W-:Y:S01]  /*1610*/  @P1 STG.E.128 desc[UR16][R34.64], R8 ;  /* 0x0000000822001986 */ /* 0x0009e2000c101d10 */
[----:B------:R-:W-:Y:S05]  /*1620*/  @!P0 EXIT ;  /* 0x000000000000894d */ /* 0x000fea0003800000 */
[----:B----4-:R-:W1:Y:S01]  /*1630*/  LDS.128 R8, [R36+0x7700] ;  /* 0x0077000024087984 */ /* 0x010e620000000c00 */
[----:B------:R-:W-:-:S04]  /*1640*/  VIADD R37, R37, 0x54000 ;  /* 0x0005400025257836 */ /* 0x000fc80000000000 */
[----:B------:R-:W-:-:S05]  /*1650*/  IMAD.WIDE R6, R37, 0x2, R6 ;  /* 0x0000000225067825 */ /* 0x000fca00078e0206 */
[----:B-1----:R-:W-:Y:S01]  /*1660*/  STG.E.128 desc[UR16][R6.64], R8 ;  /* 0x0000000806007986 */ /* 0x002fe2000c101d10 */
[----:B------:R-:W-:Y:S05]  /*1670*/  EXIT ;  /* 0x000000000000794d */ /* 0x000fea0003800000 */
.L_x_1:
[----:B------:R-:W-:-:S00]  /*1680*/  BRA `(.L_x_1) ;  /* 0xfffffffc00fc7947 */ /* 0x000fc0000383ffff */
[----:B------:R-:W-:-:S00]  /*1690*/  NOP ;  /* 0x0000000000007918 */ /* 0x000fc00000000000 */
        /* <DEDUP_REMOVED lines=14> */
.L_x_2:


//--------------------- .nv.shared.triton_mm      --------------------------
	.section	.nv.shared.triton_mm,"aw",@nobits
	.sectionflags	@""
	.align	16
	.zero		1024


//--------------------- .nv.constant0.triton_mm   --------------------------
	.section	.nv.constant0.triton_mm,"a",@progbits
	.sectionflags	@""
	.align	4
.nv.constant0.triton_mm:
	.zero		556
